//
// Generated by NVIDIA NVVM Compiler
//
// Compiler Build ID: CL-36424714
// Cuda compilation tools, release 13.0, V13.0.88
// Based on NVVM 20.0.0
//

.version 9.0
.target sm_100
.address_size 64

	// .globl	default_function_kernel

.visible .entry default_function_kernel(
	.param .u64 .ptr .align 1 default_function_kernel_param_0,
	.param .u64 .ptr .align 1 default_function_kernel_param_1
)
.maxntid 64
{
	.reg .pred 	%p<2>;
	.reg .b32 	%r<8>;
	.reg .b32 	%f<6>;
	.reg .b64 	%rd<8>;

	ld.param.u64 	%rd1, [default_function_kernel_param_0];
	ld.param.u64 	%rd2, [default_function_kernel_param_1];
	mov.u32 	%r1, %ctaid.x;
	shl.b32 	%r3, %r1, 5;
	mov.u32 	%r2, %tid.x;
	shr.u32 	%r4, %r2, 1;
	or.b32  	%r5, %r3, %r4;
	setp.gt.u32 	%p1, %r5, 4909094;
	@%p1 bra 	$L__BB0_2;
	cvta.to.global.u64 	%rd3, %rd2;
	cvta.to.global.u64 	%rd4, %rd1;
	shl.b32 	%r6, %r1, 6;
	or.b32  	%r7, %r6, %r2;
	mul.wide.u32 	%rd5, %r7, 4;
	add.s64 	%rd6, %rd3, %rd5;
	ld.global.nc.f32 	%f1, [%rd6];
	mov.f32 	%f2, 0f3F000000;
	copysign.f32 	%f3, %f1, %f2;
	add.rz.f32 	%f4, %f1, %f3;
	cvt.rzi.f32.f32 	%f5, %f4;
	add.s64 	%rd7, %rd4, %rd5;
	st.global.f32 	[%rd7], %f5;
$L__BB0_2:
	ret;

}


// ===== COMPILED SASS (sm_100) =====

	.target	sm_100

	.elftype	@"ET_EXEC"


//--------------------- .note.nv.tkinfo           --------------------------
	.section	.note.nv.tkinfo,"",@"SHT_NOTE"
	.sectionflags	@"SHF_NOTE_NV_TKINFO"
	.tkinfo
        /*0018*/ 	.word	0x00000002
        /*0030*/ 	.string	""
        /*0030*/ 	.string	"ptxas"
        /*0030*/ 	.string	"Cuda compilation tools, release 13.0, V13.0.88"
        /*0030*/ 	.string	"Build cuda_13.0.r13.0/compiler.36424714_0"
        /*0030*/ 	.string	"-arch sm_100 -m 64 "



//--------------------- .note.nv.cuinfo           --------------------------
	.section	.note.nv.cuinfo,"",@"SHT_NOTE"
	.sectionflags	@"SHF_NOTE_NV_CUINFO"
        /*0018*/ 	.short	0x0002
        /*001a*/ 	.short	0x0064
        /*001c*/ 	.short	0x0082
	.zero		2


//--------------------- .nv.info                  --------------------------
	.section	.nv.info,"",@"SHT_CUDA_INFO"
	.align	4


	//----- nvinfo : EIATTR_REGCOUNT
	.align		4
        /*0000*/ 	.byte	0x04, 0x2f
        /*0002*/ 	.short	(.L_1 - .L_0)
	.align		4
.L_0:
        /*0004*/ 	.word	index@(default_function_kernel)
        /*0008*/ 	.word	0x0000000c


	//----- nvinfo : EIATTR_FRAME_SIZE
	.align		4
.L_1:
        /*000c*/ 	.byte	0x04, 0x11
        /*000e*/ 	.short	(.L_3 - .L_2)
	.align		4
.L_2:
        /*0010*/ 	.word	index@(default_function_kernel)
        /*0014*/ 	.word	0x00000000


	//----- nvinfo : EIATTR_MIN_STACK_SIZE
	.align		4
.L_3:
        /*0018*/ 	.byte	0x04, 0x12
        /*001a*/ 	.short	(.L_5 - .L_4)
	.align		4
.L_4:
        /*001c*/ 	.word	index@(default_function_kernel)
        /*0020*/ 	.word	0x00000000
.L_5:


//--------------------- .nv.compat                --------------------------
	.section	.nv.compat,"",@"SHT_CUDA_COMPAT_INFO"
	.align	4
        /*0000*/ 	.byte	0x02, 0x09, 0x00, 0x00, 0x02, 0x02, 0x01, 0x00, 0x02, 0x05, 0x05, 0x00, 0x03, 0x07, 0x01, 0x01
        /*0010*/ 	.byte	0x02, 0x03, 0x00, 0x00, 0x02, 0x06, 0x01, 0x00, 0x04, 0x0b, 0x08, 0x00, 0x09, 0x00, 0x00, 0x00
        /*0020*/ 	.byte	0x00, 0x00, 0x00, 0x00


//--------------------- .nv.info.default_function_kernel --------------------------
	.section	.nv.info.default_function_kernel,"",@"SHT_CUDA_INFO"
	.sectionflags	@""
	.align	4


	//----- nvinfo : EIATTR_CUDA_API_VERSION
	.align		4
        /*0000*/ 	.byte	0x04, 0x37
        /*0002*/ 	.short	(.L_7 - .L_6)
.L_6:
        /*0004*/ 	.word	0x00000082


	//----- nvinfo : EIATTR_KPARAM_INFO
	.align		4
.L_7:
        /*0008*/ 	.byte	0x04, 0x17
        /*000a*/ 	.short	(.L_9 - .L_8)
.L_8:
        /*000c*/ 	.word	0x00000000
        /*0010*/ 	.short	0x0001
        /*0012*/ 	.short	0x0008
        /*0014*/ 	.byte	0x00, 0xf5, 0x21, 0x00


	//----- nvinfo : EIATTR_KPARAM_INFO
	.align		4
.L_9:
        /*0018*/ 	.byte	0x04, 0x17
        /*001a*/ 	.short	(.L_11 - .L_10)
.L_10:
        /*001c*/ 	.word	0x00000000
        /*0020*/ 	.short	0x0000
        /*0022*/ 	.short	0x0000
        /*0024*/ 	.byte	0x00, 0xf5, 0x21, 0x00


	//----- nvinfo : EIATTR_SPARSE_MMA_MASK
	.align		4
.L_11:
        /*0028*/ 	.byte	0x03, 0x50
        /*002a*/ 	.short	0x0000


	//----- nvinfo : EIATTR_MAXREG_COUNT
	.align		4
        /*002c*/ 	.byte	0x03, 0x1b
        /*002e*/ 	.short	0x00ff


	//----- nvinfo : EIATTR_MERCURY_ISA_VERSION
	.align		4
        /*0030*/ 	.byte	0x03, 0x5f
        /*0032*/ 	.short	0x0101


	//----- nvinfo : EIATTR_VRC_CTA_INIT_COUNT
	.align		4
        /*0034*/ 	.byte	0x02, 0x4a
	.zero		1
	.zero		1


	//----- nvinfo : EIATTR_EXIT_INSTR_OFFSETS
	.align		4
        /*0038*/ 	.byte	0x04, 0x1c
        /*003a*/ 	.short	(.L_13 - .L_12)


	//   ....[0]....
.L_12:
        /*003c*/ 	.word	0x00000070


	//   ....[1]....
        /*0040*/ 	.word	0x00000150


	//----- nvinfo : EIATTR_MAX_THREADS
	.align		4
.L_13:
        /*0044*/ 	.byte	0x04, 0x05
        /*0046*/ 	.short	(.L_15 - .L_14)
.L_14:
        /*0048*/ 	.word	0x00000040
        /*004c*/ 	.word	0x00000001
        /*0050*/ 	.word	0x00000001


	//----- nvinfo : EIATTR_CBANK_PARAM_SIZE
	.align		4
.L_15:
        /*0054*/ 	.byte	0x03, 0x19
        /*0056*/ 	.short	0x0010


	//----- nvinfo : EIATTR_PARAM_CBANK
	.align		4
        /*0058*/ 	.byte	0x04, 0x0a
        /*005a*/ 	.short	(.L_17 - .L_16)
	.align		4
.L_16:
        /*005c*/ 	.word	index@(.nv.constant0.default_function_kernel)
        /*0060*/ 	.short	0x0380
        /*0062*/ 	.short	0x0010


	//----- nvinfo : EIATTR_SW_WAR
	.align		4
.L_17:
        /*0064*/ 	.byte	0x04, 0x36
        /*0066*/ 	.short	(.L_19 - .L_18)
.L_18:
        /*0068*/ 	.word	0x00000008
.L_19:


//--------------------- .nv.callgraph             --------------------------
	.section	.nv.callgraph,"",@"SHT_CUDA_CALLGRAPH"
	.align	4
	.sectionentsize	8
	.align		4
        /*0000*/ 	.word	0x00000000
	.align		4
        /*0004*/ 	.word	0xffffffff
	.align		4
        /*0008*/ 	.word	0x00000000
	.align		4
        /*000c*/ 	.word	0xfffffffe
	.align		4
        /*0010*/ 	.word	0x00000000
	.align		4
        /*0014*/ 	.word	0xfffffffd
	.align		4
        /*0018*/ 	.word	0x00000000
	.align		4
        /*001c*/ 	.word	0xfffffffc


//--------------------- .text.default_function_kernel --------------------------
	.section	.text.default_function_kernel,"ax",@progbits
	.align	128
        .global         default_function_kernel
        .type           default_function_kernel,@function
        .size           default_function_kernel,(.L_x_1 - default_function_kernel)
        .other          default_function_kernel,@"STO_CUDA_ENTRY STV_DEFAULT"
default_function_kernel:
.text.default_function_kernel:
[----:B------:R-:W-:Y:S01]  /*0000*/  LDC R1, c[0x0][0x37c] ;  /* 0x0000df00ff017b82 */ /* 0x000fe20000000800 */
[----:B------:R-:W0:Y:S07]  /*0010*/  S2R R7, SR_TID.X ;  /* 0x0000000000077919 */ /* 0x000e2e0000002100 */
[----:B------:R-:W1:Y:S02]  /*0020*/  S2UR UR5, SR_CTAID.X ;  /* 0x00000000000579c3 */ /* 0x000e640000002500 */
[----:B-1----:R-:W-:Y:S01]  /*0030*/  USHF.L.U32 UR4, UR5, 0x5, URZ ;  /* 0x0000000505047899 */ /* 0x002fe200080006ff */
[----:B0-----:R-:W-:-:S05]  /*0040*/  SHF.R.U32.HI R0, RZ, 0x1, R7 ;  /* 0x00000001ff007819 */ /* 0x001fca0000011607 */
[----:B------:R-:W-:-:S04]  /*0050*/  LOP3.LUT R0, R0, UR4, RZ, 0xfc, !PT ;  /* 0x0000000400007c12 */ /* 0x000fc8000f8efcff */
[----:B------:R-:W-:-:S13]  /*0060*/  ISETP.GT.U32.AND P0, PT, R0, 0x4ae826, PT ;  /* 0x004ae8260000780c */ /* 0x000fda0003f04070 */
[----:B------:R-:W-:Y:S05]  /*0070*/  @P0 EXIT ;  /* 0x000000000000094d */ /* 0x000fea0003800000 */
[----:B------:R-:W0:Y:S01]  /*0080*/  LDC.64 R2, c[0x0][0x388] ;  /* 0x0000e200ff027b82 */ /* 0x000e220000000a00 */
[----:B------:R-:W1:Y:S01]  /*0090*/  LDCU.64 UR6, c[0x0][0x358] ;  /* 0x00006b00ff0677ac */ /* 0x000e620008000a00 */
[----:B------:R-:W-:-:S06]  /*00a0*/  USHF.L.U32 UR4, UR5, 0x6, URZ ;  /* 0x0000000605047899 */ /* 0x000fcc00080006ff */
[----:B------:R-:W2:Y:S01]  /*00b0*/  LDC.64 R4, c[0x0][0x380] ;  /* 0x0000e000ff047b82 */ /* 0x000ea20000000a00 */
[----:B------:R-:W-:-:S05]  /*00c0*/  LOP3.LUT R7, R7, UR4, RZ, 0xfc, !PT ;  /* 0x0000000407077c12 */ /* 0x000fca000f8efcff */
[----:B0-----:R-:W-:-:S06]  /*00d0*/  IMAD.WIDE.U32 R2, R7, 0x4, R2 ;  /* 0x0000000407027825 */ /* 0x001fcc00078e0002 */
[----:B-1----:R-:W3:Y:S01]  /*00e0*/  LDG.E.CONSTANT R2, desc[UR6][R2.64] ;  /* 0x0000000602027981 */ /* 0x002ee2000c1e9900 */
[----:B------:R-:W-:Y:S02]  /*00f0*/  IMAD.MOV.U32 R9, RZ, RZ, 0x3f000000 ;  /* 0x3f000000ff097424 */ /* 0x000fe400078e00ff */
[----:B--2---:R-:W-:-:S03]  /*0100*/  IMAD.WIDE.U32 R4, R7, 0x4, R4 ;  /* 0x0000000407047825 */ /* 0x004fc600078e0004 */
[----:B---3--:R-:W-:-:S05]  /*0110*/  LOP3.LUT R9, R9, 0x80000000, R2, 0xb8, !PT ;  /* 0x8000000009097812 */ /* 0x008fca00078eb802 */
[----:B------:R-:W-:-:S06]  /*0120*/  FADD.RZ R9, R2, R9 ;  /* 0x0000000902097221 */ /* 0x000fcc000000c000 */
[----:B------:R-:W0:Y:S02]  /*0130*/  FRND.TRUNC R9, R9 ;  /* 0x0000000900097307 */ /* 0x000e24000020d000 */
[----:B0-----:R-:W-:Y:S01]  /*0140*/  STG.E desc[UR6][R4.64], R9 ;  /* 0x0000000904007986 */ /* 0x001fe2000c101906 */
[----:B------:R-:W-:Y:S05]  /*0150*/  EXIT ;  /* 0x000000000000794d */ /* 0x000fea0003800000 */
.L_x_0:
[----:B------:R-:W-:-:S00]  /*0160*/  BRA `(.L_x_0) ;  /* 0xfffffffc00fc7947 */ /* 0x000fc0000383ffff */
[----:B------:R-:W-:-:S00]  /*0170*/  NOP ;  /* 0x0000000000007918 */ /* 0x000fc00000000000 */
        /* <DEDUP_REMOVED lines=8> */
.L_x_1:


//--------------------- .nv.shared.reserved.0     --------------------------
	.section	.nv.shared.reserved.0,"aw",@nobits
	.weak		__nv_reservedSMEM_offset_0_alias
	.size		__nv_reservedSMEM_offset_0_alias, 0, 64
	.other		__nv_reservedSMEM_offset_0_alias,@"STO_CUDA_RESERVED_SHARED STV_DEFAULT"
__nv_reservedSMEM_offset_0_alias:
	.zero		0
	.zero		64


//--------------------- .nv.constant0.default_function_kernel --------------------------
	.section	.nv.constant0.default_function_kernel,"a",@progbits
	.sectionflags	@""
	.align	4
.nv.constant0.default_function_kernel:
	.zero		912


//--------------------- SYMBOLS --------------------------

	.type		.nv.reservedSmem.offset0,@object
	.size		.nv.reservedSmem.offset0,0x4
